//
// Generated by NVIDIA NVVM Compiler
//
// Compiler Build ID: CL-36424714
// Cuda compilation tools, release 13.0, V13.0.88
// Based on NVVM 20.0.0
//

.version 9.0
.target sm_100
.address_size 64

	// .globl	default_function_kernel

.visible .entry default_function_kernel(
	.param .u64 .ptr .align 1 default_function_kernel_param_0,
	.param .u64 .ptr .align 1 default_function_kernel_param_1
)
.maxntid 64
{
	.reg .pred 	%p<3>;
	.reg .b32 	%r<5>;
	.reg .b32 	%f<20>;
	.reg .b64 	%rd<8>;

	ld.param.u64 	%rd1, [default_function_kernel_param_0];
	ld.param.u64 	%rd2, [default_function_kernel_param_1];
	cvta.to.global.u64 	%rd3, %rd1;
	cvta.to.global.u64 	%rd4, %rd2;
	mov.u32 	%r1, %ctaid.x;
	shl.b32 	%r2, %r1, 6;
	mov.u32 	%r3, %tid.x;
	or.b32  	%r4, %r2, %r3;
	mul.wide.u32 	%rd5, %r4, 4;
	add.s64 	%rd6, %rd4, %rd5;
	ld.global.nc.f32 	%f1, [%rd6];
	abs.f32 	%f2, %f1;
	setp.gt.f32 	%p1, %f2, 0f3F800000;
	rcp.approx.ftz.f32 	%f3, %f2;
	selp.f32 	%f4, %f3, %f2, %p1;
	mul.f32 	%f5, %f4, %f4;
	fma.rn.f32 	%f6, %f5, 0f3B2090AA, 0fBC6BE14F;
	fma.rn.f32 	%f7, %f6, %f5, 0f3D23397E;
	fma.rn.f32 	%f8, %f7, %f5, 0fBD948A7A;
	fma.rn.f32 	%f9, %f8, %f5, 0f3DD76B21;
	fma.rn.f32 	%f10, %f9, %f5, 0fBE111E88;
	fma.rn.f32 	%f11, %f10, %f5, 0f3E4CAF60;
	fma.rn.f32 	%f12, %f11, %f5, 0fBEAAAA27;
	mul.f32 	%f13, %f5, %f12;
	fma.rn.f32 	%f14, %f13, %f4, %f4;
	neg.f32 	%f15, %f14;
	fma.rn.f32 	%f16, 0f3F6EE581, 0f3FD774EB, %f15;
	selp.f32 	%f17, %f16, %f14, %p1;
	setp.num.f32 	%p2, %f2, %f2;
	copysign.f32 	%f18, %f1, %f17;
	selp.f32 	%f19, %f18, %f17, %p2;
	add.s64 	%rd7, %rd3, %rd5;
	st.global.f32 	[%rd7], %f19;
	ret;

}
	// .globl	default_function_kernel_2
.visible .entry default_function_kernel_2(
	.param .u64 .ptr .align 1 default_function_kernel_2_param_0,
	.param .u64 .ptr .align 1 default_function_kernel_2_param_1
)
.maxntid 36
{
	.reg .pred 	%p<3>;
	.reg .b32 	%r<4>;
	.reg .b32 	%f<20>;
	.reg .b64 	%rd<8>;

	ld.param.u64 	%rd1, [default_function_kernel_2_param_0];
	ld.param.u64 	%rd2, [default_function_kernel_2_param_1];
	cvta.to.global.u64 	%rd3, %rd1;
	cvta.to.global.u64 	%rd4, %rd2;
	mov.u32 	%r1, %ctaid.x;
	mov.u32 	%r2, %tid.x;
	mad.lo.s32 	%r3, %r1, 36, %r2;
	mul.wide.u32 	%rd5, %r3, 4;
	add.s64 	%rd6, %rd4, %rd5;
	ld.global.nc.f32 	%f1, [%rd6];
	abs.f32 	%f2, %f1;
	setp.gt.f32 	%p1, %f2, 0f3F800000;
	rcp.approx.ftz.f32 	%f3, %f2;
	selp.f32 	%f4, %f3, %f2, %p1;
	mul.f32 	%f5, %f4, %f4;
	fma.rn.f32 	%f6, %f5, 0f3B2090AA, 0fBC6BE14F;
	fma.rn.f32 	%f7, %f6, %f5, 0f3D23397E;
	fma.rn.f32 	%f8, %f7, %f5, 0fBD948A7A;
	fma.rn.f32 	%f9, %f8, %f5, 0f3DD76B21;
	fma.rn.f32 	%f10, %f9, %f5, 0fBE111E88;
	fma.rn.f32 	%f11, %f10, %f5, 0f3E4CAF60;
	fma.rn.f32 	%f12, %f11, %f5, 0fBEAAAA27;
	mul.f32 	%f13, %f5, %f12;
	fma.rn.f32 	%f14, %f13, %f4, %f4;
	neg.f32 	%f15, %f14;
	fma.rn.f32 	%f16, 0f3F6EE581, 0f3FD774EB, %f15;
	selp.f32 	%f17, %f16, %f14, %p1;
	setp.num.f32 	%p2, %f2, %f2;
	copysign.f32 	%f18, %f1, %f17;
	selp.f32 	%f19, %f18, %f17, %p2;
	add.s64 	%rd7, %rd3, %rd5;
	st.global.f32 	[%rd7], %f19;
	ret;

}
	// .globl	default_function_kernel_1
.visible .entry default_function_kernel_1(
	.param .u64 .ptr .align 1 default_function_kernel_1_param_0,
	.param .u64 .ptr .align 1 default_function_kernel_1_param_1
)
.maxntid 32
{
	.reg .pred 	%p<3>;
	.reg .b32 	%r<5>;
	.reg .b32 	%f<21>;
	.reg .b64 	%rd<8>;

	ld.param.u64 	%rd1, [default_function_kernel_1_param_0];
	ld.param.u64 	%rd2, [default_function_kernel_1_param_1];
	cvta.to.global.u64 	%rd3, %rd1;
	cvta.to.global.u64 	%rd4, %rd2;
	mov.u32 	%r1, %ctaid.x;
	shl.b32 	%r2, %r1, 5;
	mov.u32 	%r3, %tid.x;
	or.b32  	%r4, %r2, %r3;
	mul.wide.u32 	%rd5, %r4, 4;
	add.s64 	%rd6, %rd4, %rd5;
	ld.global.nc.f32 	%f1, [%rd6];
	abs.f32 	%f2, %f1;
	setp.gt.f32 	%p1, %f2, 0f3F800000;
	rcp.approx.ftz.f32 	%f3, %f2;
	selp.f32 	%f4, %f3, %f2, %p1;
	mul.f32 	%f5, %f4, %f4;
	fma.rn.f32 	%f6, %f5, 0f3B2090AA, 0fBC6BE14F;
	fma.rn.f32 	%f7, %f6, %f5, 0f3D23397E;
	fma.rn.f32 	%f8, %f7, %f5, 0fBD948A7A;
	fma.rn.f32 	%f9, %f8, %f5, 0f3DD76B21;
	fma.rn.f32 	%f10, %f9, %f5, 0fBE111E88;
	fma.rn.f32 	%f11, %f10, %f5, 0f3E4CAF60;
	fma.rn.f32 	%f12, %f11, %f5, 0fBEAAAA27;
	mul.f32 	%f13, %f5, %f12;
	fma.rn.f32 	%f14, %f13, %f4, %f4;
	neg.f32 	%f15, %f14;
	fma.rn.f32 	%f16, 0f3F6EE581, 0f3FD774EB, %f15;
	selp.f32 	%f17, %f16, %f14, %p1;
	setp.num.f32 	%p2, %f2, %f2;
	copysign.f32 	%f18, %f1, %f17;
	selp.f32 	%f19, %f18, %f17, %p2;
	abs.f32 	%f20, %f19;
	add.s64 	%rd7, %rd3, %rd5;
	st.global.f32 	[%rd7], %f20;
	ret;

}


// ===== COMPILED SASS (sm_100) =====

	.target	sm_100

	.elftype	@"ET_EXEC"


//--------------------- .note.nv.tkinfo           --------------------------
	.section	.note.nv.tkinfo,"",@"SHT_NOTE"
	.sectionflags	@"SHF_NOTE_NV_TKINFO"
	.tkinfo
        /*0018*/ 	.word	0x00000002
        /*0030*/ 	.string	""
        /*0030*/ 	.string	"ptxas"
        /*0030*/ 	.string	"Cuda compilation tools, release 13.0, V13.0.88"
        /*0030*/ 	.string	"Build cuda_13.0.r13.0/compiler.36424714_0"
        /*0030*/ 	.string	"-arch sm_100 -m 64 "



//--------------------- .note.nv.cuinfo           --------------------------
	.section	.note.nv.cuinfo,"",@"SHT_NOTE"
	.sectionflags	@"SHF_NOTE_NV_CUINFO"
        /*0018*/ 	.short	0x0002
        /*001a*/ 	.short	0x0064
        /*001c*/ 	.short	0x0082
	.zero		2


//--------------------- .nv.info                  --------------------------
	.section	.nv.info,"",@"SHT_CUDA_INFO"
	.align	4


	//----- nvinfo : EIATTR_REGCOUNT
	.align		4
        /*0000*/ 	.byte	0x04, 0x2f
        /*0002*/ 	.short	(.L_1 - .L_0)
	.align		4
.L_0:
        /*0004*/ 	.word	index@(default_function_kernel)
        /*0008*/ 	.word	0x0000000c


	//----- nvinfo : EIATTR_FRAME_SIZE
	.align		4
.L_1:
        /*000c*/ 	.byte	0x04, 0x11
        /*000e*/ 	.short	(.L_3 - .L_2)
	.align		4
.L_2:
        /*0010*/ 	.word	index@(default_function_kernel)
        /*0014*/ 	.word	0x00000000


	//----- nvinfo : EIATTR_REGCOUNT
	.align		4
.L_3:
        /*0018*/ 	.byte	0x04, 0x2f
        /*001a*/ 	.short	(.L_5 - .L_4)
	.align		4
.L_4:
        /*001c*/ 	.word	index@(default_function_kernel_2)
        /*0020*/ 	.word	0x0000000c


	//----- nvinfo : EIATTR_FRAME_SIZE
	.align		4
.L_5:
        /*0024*/ 	.byte	0x04, 0x11
        /*0026*/ 	.short	(.L_7 - .L_6)
	.align		4
.L_6:
        /*0028*/ 	.word	index@(default_function_kernel_2)
        /*002c*/ 	.word	0x00000000


	//----- nvinfo : EIATTR_REGCOUNT
	.align		4
.L_7:
        /*0030*/ 	.byte	0x04, 0x2f
        /*0032*/ 	.short	(.L_9 - .L_8)
	.align		4
.L_8:
        /*0034*/ 	.word	index@(default_function_kernel_1)
        /*0038*/ 	.word	0x0000000c


	//----- nvinfo : EIATTR_FRAME_SIZE
	.align		4
.L_9:
        /*003c*/ 	.byte	0x04, 0x11
        /*003e*/ 	.short	(.L_11 - .L_10)
	.align		4
.L_10:
        /*0040*/ 	.word	index@(default_function_kernel_1)
        /*0044*/ 	.word	0x00000000


	//----- nvinfo : EIATTR_MIN_STACK_SIZE
	.align		4
.L_11:
        /*0048*/ 	.byte	0x04, 0x12
        /*004a*/ 	.short	(.L_13 - .L_12)
	.align		4
.L_12:
        /*004c*/ 	.word	index@(default_function_kernel_1)
        /*0050*/ 	.word	0x00000000


	//----- nvinfo : EIATTR_MIN_STACK_SIZE
	.align		4
.L_13:
        /*0054*/ 	.byte	0x04, 0x12
        /*0056*/ 	.short	(.L_15 - .L_14)
	.align		4
.L_14:
        /*0058*/ 	.word	index@(default_function_kernel_2)
        /*005c*/ 	.word	0x00000000


	//----- nvinfo : EIATTR_MIN_STACK_SIZE
	.align		4
.L_15:
        /*0060*/ 	.byte	0x04, 0x12
        /*0062*/ 	.short	(.L_17 - .L_16)
	.align		4
.L_16:
        /*0064*/ 	.word	index@(default_function_kernel)
        /*0068*/ 	.word	0x00000000
.L_17:


//--------------------- .nv.compat                --------------------------
	.section	.nv.compat,"",@"SHT_CUDA_COMPAT_INFO"
	.align	4
        /*0000*/ 	.byte	0x02, 0x09, 0x00, 0x00, 0x02, 0x02, 0x01, 0x00, 0x02, 0x05, 0x05, 0x00, 0x03, 0x07, 0x01, 0x01
        /*0010*/ 	.byte	0x02, 0x03, 0x00, 0x00, 0x02, 0x06, 0x01, 0x00, 0x04, 0x0b, 0x08, 0x00, 0x01, 0x00, 0x00, 0x00
        /*0020*/ 	.byte	0x00, 0x00, 0x00, 0x00


//--------------------- .nv.info.default_function_kernel_1 --------------------------
	.section	.nv.info.default_function_kernel_1,"",@"SHT_CUDA_INFO"
	.sectionflags	@""
	.align	4


	//----- nvinfo : EIATTR_CUDA_API_VERSION
	.align		4
        /*0000*/ 	.byte	0x04, 0x37
        /*0002*/ 	.short	(.L_19 - .L_18)
.L_18:
        /*0004*/ 	.word	0x00000082


	//----- nvinfo : EIATTR_KPARAM_INFO
	.align		4
.L_19:
        /*0008*/ 	.byte	0x04, 0x17
        /*000a*/ 	.short	(.L_21 - .L_20)
.L_20:
        /*000c*/ 	.word	0x00000000
        /*0010*/ 	.short	0x0001
        /*0012*/ 	.short	0x0008
        /*0014*/ 	.byte	0x00, 0xf5, 0x21, 0x00


	//----- nvinfo : EIATTR_KPARAM_INFO
	.align		4
.L_21:
        /*0018*/ 	.byte	0x04, 0x17
        /*001a*/ 	.short	(.L_23 - .L_22)
.L_22:
        /*001c*/ 	.word	0x00000000
        /*0020*/ 	.short	0x0000
        /*0022*/ 	.short	0x0000
        /*0024*/ 	.byte	0x00, 0xf5, 0x21, 0x00


	//----- nvinfo : EIATTR_SPARSE_MMA_MASK
	.align		4
.L_23:
        /*0028*/ 	.byte	0x03, 0x50
        /*002a*/ 	.short	0x0000


	//----- nvinfo : EIATTR_MAXREG_COUNT
	.align		4
        /*002c*/ 	.byte	0x03, 0x1b
        /*002e*/ 	.short	0x00ff


	//----- nvinfo : EIATTR_MERCURY_ISA_VERSION
	.align		4
        /*0030*/ 	.byte	0x03, 0x5f
        /*0032*/ 	.short	0x0101


	//----- nvinfo : EIATTR_VRC_CTA_INIT_COUNT
	.align		4
        /*0034*/ 	.byte	0x02, 0x4a
	.zero		1
	.zero		1


	//----- nvinfo : EIATTR_EXIT_INSTR_OFFSETS
	.align		4
        /*0038*/ 	.byte	0x04, 0x1c
        /*003a*/ 	.short	(.L_25 - .L_24)


	//   ....[0]....
.L_24:
        /*003c*/ 	.word	0x00000200


	//----- nvinfo : EIATTR_MAX_THREADS
	.align		4
.L_25:
        /*0040*/ 	.byte	0x04, 0x05
        /*0042*/ 	.short	(.L_27 - .L_26)
.L_26:
        /*0044*/ 	.word	0x00000020
        /*0048*/ 	.word	0x00000001
        /*004c*/ 	.word	0x00000001


	//----- nvinfo : EIATTR_CBANK_PARAM_SIZE
	.align		4
.L_27:
        /*0050*/ 	.byte	0x03, 0x19
        /*0052*/ 	.short	0x0010


	//----- nvinfo : EIATTR_PARAM_CBANK
	.align		4
        /*0054*/ 	.byte	0x04, 0x0a
        /*0056*/ 	.short	(.L_29 - .L_28)
	.align		4
.L_28:
        /*0058*/ 	.word	index@(.nv.constant0.default_function_kernel_1)
        /*005c*/ 	.short	0x0380
        /*005e*/ 	.short	0x0010


	//----- nvinfo : EIATTR_SW_WAR
	.align		4
.L_29:
        /*0060*/ 	.byte	0x04, 0x36
        /*0062*/ 	.short	(.L_31 - .L_30)
.L_30:
        /*0064*/ 	.word	0x00000008
.L_31:


//--------------------- .nv.info.default_function_kernel_2 --------------------------
	.section	.nv.info.default_function_kernel_2,"",@"SHT_CUDA_INFO"
	.sectionflags	@""
	.align	4


	//----- nvinfo : EIATTR_CUDA_API_VERSION
	.align		4
        /*0000*/ 	.byte	0x04, 0x37
        /*0002*/ 	.short	(.L_33 - .L_32)
.L_32:
        /*0004*/ 	.word	0x00000082


	//----- nvinfo : EIATTR_KPARAM_INFO
	.align		4
.L_33:
        /*0008*/ 	.byte	0x04, 0x17
        /*000a*/ 	.short	(.L_35 - .L_34)
.L_34:
        /*000c*/ 	.word	0x00000000
        /*0010*/ 	.short	0x0001
        /*0012*/ 	.short	0x0008
        /*0014*/ 	.byte	0x00, 0xf5, 0x21, 0x00


	//----- nvinfo : EIATTR_KPARAM_INFO
	.align		4
.L_35:
        /*0018*/ 	.byte	0x04, 0x17
        /*001a*/ 	.short	(.L_37 - .L_36)
.L_36:
        /*001c*/ 	.word	0x00000000
        /*0020*/ 	.short	0x0000
        /*0022*/ 	.short	0x0000
        /*0024*/ 	.byte	0x00, 0xf5, 0x21, 0x00


	//----- nvinfo : EIATTR_SPARSE_MMA_MASK
	.align		4
.L_37:
        /*0028*/ 	.byte	0x03, 0x50
        /*002a*/ 	.short	0x0000


	//----- nvinfo : EIATTR_MAXREG_COUNT
	.align		4
        /*002c*/ 	.byte	0x03, 0x1b
        /*002e*/ 	.short	0x00ff


	//----- nvinfo : EIATTR_MERCURY_ISA_VERSION
	.align		4
        /*0030*/ 	.byte	0x03, 0x5f
        /*0032*/ 	.short	0x0101


	//----- nvinfo : EIATTR_VRC_CTA_INIT_COUNT
	.align		4
        /*0034*/ 	.byte	0x02, 0x4a
	.zero		1
	.zero		1


	//----- nvinfo : EIATTR_EXIT_INSTR_OFFSETS
	.align		4
        /*0038*/ 	.byte	0x04, 0x1c
        /*003a*/ 	.short	(.L_39 - .L_38)


	//   ....[0]....
.L_38:
        /*003c*/ 	.word	0x000001e0


	//----- nvinfo : EIATTR_MAX_THREADS
	.align		4
.L_39:
        /*0040*/ 	.byte	0x04, 0x05
        /*0042*/ 	.short	(.L_41 - .L_40)
.L_40:
        /*0044*/ 	.word	0x00000024
        /*0048*/ 	.word	0x00000001
        /*004c*/ 	.word	0x00000001


	//----- nvinfo : EIATTR_CBANK_PARAM_SIZE
	.align		4
.L_41:
        /*0050*/ 	.byte	0x03, 0x19
        /*0052*/ 	.short	0x0010


	//----- nvinfo : EIATTR_PARAM_CBANK
	.align		4
        /*0054*/ 	.byte	0x04, 0x0a
        /*0056*/ 	.short	(.L_43 - .L_42)
	.align		4
.L_42:
        /*0058*/ 	.word	index@(.nv.constant0.default_function_kernel_2)
        /*005c*/ 	.short	0x0380
        /*005e*/ 	.short	0x0010


	//----- nvinfo : EIATTR_SW_WAR
	.align		4
.L_43:
        /*0060*/ 	.byte	0x04, 0x36
        /*0062*/ 	.short	(.L_45 - .L_44)
.L_44:
        /*0064*/ 	.word	0x00000008
.L_45:


//--------------------- .nv.info.default_function_kernel --------------------------
	.section	.nv.info.default_function_kernel,"",@"SHT_CUDA_INFO"
	.sectionflags	@""
	.align	4


	//----- nvinfo : EIATTR_CUDA_API_VERSION
	.align		4
        /*0000*/ 	.byte	0x04, 0x37
        /*0002*/ 	.short	(.L_47 - .L_46)
.L_46:
        /*0004*/ 	.word	0x00000082


	//----- nvinfo : EIATTR_KPARAM_INFO
	.align		4
.L_47:
        /*0008*/ 	.byte	0x04, 0x17
        /*000a*/ 	.short	(.L_49 - .L_48)
.L_48:
        /*000c*/ 	.word	0x00000000
        /*0010*/ 	.short	0x0001
        /*0012*/ 	.short	0x0008
        /*0014*/ 	.byte	0x00, 0xf5, 0x21, 0x00


	//----- nvinfo : EIATTR_KPARAM_INFO
	.align		4
.L_49:
        /*0018*/ 	.byte	0x04, 0x17
        /*001a*/ 	.short	(.L_51 - .L_50)
.L_50:
        /*001c*/ 	.word	0x00000000
        /*0020*/ 	.short	0x0000
        /*0022*/ 	.short	0x0000
        /*0024*/ 	.byte	0x00, 0xf5, 0x21, 0x00


	//----- nvinfo : EIATTR_SPARSE_MMA_MASK
	.align		4
.L_51:
        /*0028*/ 	.byte	0x03, 0x50
        /*002a*/ 	.short	0x0000


	//----- nvinfo : EIATTR_MAXREG_COUNT
	.align		4
        /*002c*/ 	.byte	0x03, 0x1b
        /*002e*/ 	.short	0x00ff


	//----- nvinfo : EIATTR_MERCURY_ISA_VERSION
	.align		4
        /*0030*/ 	.byte	0x03, 0x5f
        /*0032*/ 	.short	0x0101


	//----- nvinfo : EIATTR_VRC_CTA_INIT_COUNT
	.align		4
        /*0034*/ 	.byte	0x02, 0x4a
	.zero		1
	.zero		1


	//----- nvinfo : EIATTR_EXIT_INSTR_OFFSETS
	.align		4
        /*0038*/ 	.byte	0x04, 0x1c
        /*003a*/ 	.short	(.L_53 - .L_52)


	//   ....[0]....
.L_52:
        /*003c*/ 	.word	0x000001f0


	//----- nvinfo : EIATTR_MAX_THREADS
	.align		4
.L_53:
        /*0040*/ 	.byte	0x04, 0x05
        /*0042*/ 	.short	(.L_55 - .L_54)
.L_54:
        /*0044*/ 	.word	0x00000040
        /*0048*/ 	.word	0x00000001
        /*004c*/ 	.word	0x00000001


	//----- nvinfo : EIATTR_CBANK_PARAM_SIZE
	.align		4
.L_55:
        /*0050*/ 	.byte	0x03, 0x19
        /*0052*/ 	.short	0x0010


	//----- nvinfo : EIATTR_PARAM_CBANK
	.align		4
        /*0054*/ 	.byte	0x04, 0x0a
        /*0056*/ 	.short	(.L_57 - .L_56)
	.align		4
.L_56:
        /*0058*/ 	.word	index@(.nv.constant0.default_function_kernel)
        /*005c*/ 	.short	0x0380
        /*005e*/ 	.short	0x0010


	//----- nvinfo : EIATTR_SW_WAR
	.align		4
.L_57:
        /*0060*/ 	.byte	0x04, 0x36
        /*0062*/ 	.short	(.L_59 - .L_58)
.L_58:
        /*0064*/ 	.word	0x00000008
.L_59:


//--------------------- .nv.callgraph             --------------------------
	.section	.nv.callgraph,"",@"SHT_CUDA_CALLGRAPH"
	.align	4
	.sectionentsize	8
	.align		4
        /*0000*/ 	.word	0x00000000
	.align		4
        /*0004*/ 	.word	0xffffffff
	.align		4
        /*0008*/ 	.word	0x00000000
	.align		4
        /*000c*/ 	.word	0xfffffffe
	.align		4
        /*0010*/ 	.word	0x00000000
	.align		4
        /*0014*/ 	.word	0xfffffffd
	.align		4
        /*0018*/ 	.word	0x00000000
	.align		4
        /*001c*/ 	.word	0xfffffffc


//--------------------- .text.default_function_kernel_1 --------------------------
	.section	.text.default_function_kernel_1,"ax",@progbits
	.align	128
        .global         default_function_kernel_1
        .type           default_function_kernel_1,@function
        .size           default_function_kernel_1,(.L_x_3 - default_function_kernel_1)
        .other          default_function_kernel_1,@"STO_CUDA_ENTRY STV_DEFAULT"
default_function_kernel_1:
.text.default_function_kernel_1:
[----:B------:R-:W-:Y:S01]  /*0000*/  LDC R1, c[0x0][0x37c] ;  /* 0x0000df00ff017b82 */ /* 0x000fe20000000800 */
[----:B------:R-:W0:Y:S07]  /*0010*/  S2R R5, SR_TID.X ;  /* 0x0000000000057919 */ /* 0x000e2e0000002100 */
[----:B------:R-:W1:Y:S01]  /*0020*/  S2UR UR4, SR_CTAID.X ;  /* 0x00000000000479c3 */ /* 0x000e620000002500 */
[----:B------:R-:W2:Y:S07]  /*0030*/  LDCU.64 UR6, c[0x0][0x358] ;  /* 0x00006b00ff0677ac */ /* 0x000eae0008000a00 */
[----:B------:R-:W3:Y:S01]  /*0040*/  LDC.64 R2, c[0x0][0x388] ;  /* 0x0000e200ff027b82 */ /* 0x000ee20000000a00 */
[----:B-1----:R-:W-:-:S06]  /*0050*/  USHF.L.U32 UR4, UR4, 0x5, URZ ;  /* 0x0000000504047899 */ /* 0x002fcc00080006ff */
[----:B0-----:R-:W-:-:S05]  /*0060*/  LOP3.LUT R5, R5, UR4, RZ, 0xfc, !PT ;  /* 0x0000000405057c12 */ /* 0x001fca000f8efcff */
[----:B---3--:R-:W-:-:S05]  /*0070*/  IMAD.WIDE.U32 R2, R5, 0x4, R2 ;  /* 0x0000000405027825 */ /* 0x008fca00078e0002 */
[----:B--2---:R0:W2:Y:S01]  /*0080*/  LDG.E.CONSTANT R0, desc[UR6][R2.64] ;  /* 0x0000000602007981 */ /* 0x0040a2000c1e9900 */
[----:B------:R-:W-:Y:S01]  /*0090*/  HFMA2 R9, -RZ, RZ, 0.890625, -0.00056934356689453125 ;  /* 0x3b2090aaff097431 */ /* 0x000fe200000001ff */
[----:B------:R-:W-:Y:S01]  /*00a0*/  MOV R6, 0x3f6ee581 ;  /* 0x3f6ee58100067802 */ /* 0x000fe20000000f00 */
[----:B0-----:R-:W0:Y:S02]  /*00b0*/  LDC.64 R2, c[0x0][0x380] ;  /* 0x0000e000ff027b82 */ /* 0x001e240000000a00 */
[----:B0-----:R-:W-:Y:S01]  /*00c0*/  IMAD.WIDE.U32 R2, R5, 0x4, R2 ;  /* 0x0000000405027825 */ /* 0x001fe200078e0002 */
[----:B--2---:R-:W0:Y:S01]  /*00d0*/  MUFU.RCP R7, |R0| ;  /* 0x4000000000077308 */ /* 0x004e220000001000 */
[----:B------:R-:W-:-:S04]  /*00e0*/  FSETP.GT.AND P0, PT, |R0|, 1, PT ;  /* 0x3f8000000000780b */ /* 0x000fc80003f04200 */
[----:B0-----:R-:W-:-:S05]  /*00f0*/  FSEL R7, R7, |R0|, P0 ;  /* 0x4000000007077208 */ /* 0x001fca0000000000 */
[----:B------:R-:W-:-:S04]  /*0100*/  FMUL R4, R7, R7 ;  /* 0x0000000707047220 */ /* 0x000fc80000400000 */
[----:B------:R-:W-:-:S04]  /*0110*/  FFMA R9, R4, R9, -0.014396979473531246185 ;  /* 0xbc6be14f04097423 */ /* 0x000fc80000000009 */
[----:B------:R-:W-:-:S04]  /*0120*/  FFMA R9, R4, R9, 0.039849750697612762451 ;  /* 0x3d23397e04097423 */ /* 0x000fc80000000009 */
[----:B------:R-:W-:-:S04]  /*0130*/  FFMA R9, R4, R9, -0.072529748082160949707 ;  /* 0xbd948a7a04097423 */ /* 0x000fc80000000009 */
[----:B------:R-:W-:-:S04]  /*0140*/  FFMA R9, R4, R9, 0.10518480092287063599 ;  /* 0x3dd76b2104097423 */ /* 0x000fc80000000009 */
[----:B------:R-:W-:-:S04]  /*0150*/  FFMA R9, R4, R9, -0.14171802997589111328 ;  /* 0xbe111e8804097423 */ /* 0x000fc80000000009 */
[----:B------:R-:W-:-:S04]  /*0160*/  FFMA R9, R4, R9, 0.19988775253295898438 ;  /* 0x3e4caf6004097423 */ /* 0x000fc80000000009 */
[----:B------:R-:W-:-:S04]  /*0170*/  FFMA R9, R4, R9, -0.33332940936088562012 ;  /* 0xbeaaaa2704097423 */ /* 0x000fc80000000009 */
[----:B------:R-:W-:-:S04]  /*0180*/  FMUL R4, R4, R9 ;  /* 0x0000000904047220 */ /* 0x000fc80000400000 */
[----:B------:R-:W-:-:S04]  /*0190*/  FFMA R7, R7, R4, R7 ;  /* 0x0000000407077223 */ /* 0x000fc80000000007 */
[----:B------:R-:W-:Y:S01]  /*01a0*/  @P0 FFMA R7, R6, 1.6832555532455444336, -R7 ;  /* 0x3fd774eb06070823 */ /* 0x000fe20000000807 */
[----:B------:R-:W-:-:S04]  /*01b0*/  FSETP.NAN.AND P0, PT, |R0|, |R0|, PT ;  /* 0x400000000000720b */ /* 0x000fc80003f08200 */
[----:B------:R-:W-:-:S04]  /*01c0*/  LOP3.LUT R0, R7, 0x80000000, R0, 0xb8, !PT ;  /* 0x8000000007007812 */ /* 0x000fc800078eb800 */
[----:B------:R-:W-:-:S05]  /*01d0*/  FSEL R0, R0, R7, !P0 ;  /* 0x0000000700007208 */ /* 0x000fca0004000000 */
[----:B------:R-:W-:-:S05]  /*01e0*/  FADD R5, |R0|, -RZ ;  /* 0x800000ff00057221 */ /* 0x000fca0000000200 */
[----:B------:R-:W-:Y:S01]  /*01f0*/  STG.E desc[UR6][R2.64], R5 ;  /* 0x0000000502007986 */ /* 0x000fe2000c101906 */
[----:B------:R-:W-:Y:S05]  /*0200*/  EXIT ;  /* 0x000000000000794d */ /* 0x000fea0003800000 */
.L_x_0:
[----:B------:R-:W-:-:S00]  /*0210*/  BRA `(.L_x_0) ;  /* 0xfffffffc00fc7947 */ /* 0x000fc0000383ffff */
[----:B------:R-:W-:-:S00]  /*0220*/  NOP ;  /* 0x0000000000007918 */ /* 0x000fc00000000000 */
        /* <DEDUP_REMOVED lines=13> */
.L_x_3:


//--------------------- .text.default_function_kernel_2 --------------------------
	.section	.text.default_function_kernel_2,"ax",@progbits
	.align	128
        .global         default_function_kernel_2
        .type           default_function_kernel_2,@function
        .size           default_function_kernel_2,(.L_x_4 - default_function_kernel_2)
        .other          default_function_kernel_2,@"STO_CUDA_ENTRY STV_DEFAULT"
default_function_kernel_2:
.text.default_function_kernel_2:
[----:B------:R-:W-:Y:S01]  /*0000*/  LDC R1, c[0x0][0x37c] ;  /* 0x0000df00ff017b82 */ /* 0x000fe20000000800 */
[----:B------:R-:W0:Y:S07]  /*0010*/  S2R R5, SR_CTAID.X ;  /* 0x0000000000057919 */ /* 0x000e2e0000002500 */
[----:B------:R-:W1:Y:S01]  /*0020*/  LDC.64 R2, c[0x0][0x388] ;  /* 0x0000e200ff027b82 */ /* 0x000e620000000a00 */
[----:B------:R-:W2:Y:S01]  /*0030*/  LDCU.64 UR4, c[0x0][0x358] ;  /* 0x00006b00ff0477ac */ /* 0x000ea20008000a00 */
[----:B------:R-:W0:Y:S02]  /*0040*/  S2R R0, SR_TID.X ;  /* 0x0000000000007919 */ /* 0x000e240000002100 */
[----:B0-----:R-:W-:-:S04]  /*0050*/  IMAD R5, R5, 0x24, R0 ;  /* 0x0000002405057824 */ /* 0x001fc800078e0200 */
[----:B-1----:R-:W-:-:S05]  /*0060*/  IMAD.WIDE.U32 R2, R5, 0x4, R2 ;  /* 0x0000000405027825 */ /* 0x002fca00078e0002 */
        /* <DEDUP_REMOVED lines=22> */
[----:B------:R-:W-:Y:S01]  /*01d0*/  STG.E desc[UR4][R2.64], R7 ;  /* 0x0000000702007986 */ /* 0x000fe2000c101904 */
[----:B------:R-:W-:Y:S05]  /*01e0*/  EXIT ;  /* 0x000000000000794d */ /* 0x000fea0003800000 */
.L_x_1:
        /* <DEDUP_REMOVED lines=9> */
.L_x_4:


//--------------------- .text.default_function_kernel --------------------------
	.section	.text.default_function_kernel,"ax",@progbits
	.align	128
        .global         default_function_kernel
        .type           default_function_kernel,@function
        .size           default_function_kernel,(.L_x_5 - default_function_kernel)
        .other          default_function_kernel,@"STO_CUDA_ENTRY STV_DEFAULT"
default_function_kernel:
.text.default_function_kernel:
        /* <DEDUP_REMOVED lines=32> */
.L_x_2:
        /* <DEDUP_REMOVED lines=16> */
.L_x_5:


//--------------------- .nv.shared.reserved.0     --------------------------
	.section	.nv.shared.reserved.0,"aw",@nobits
	.weak		__nv_reservedSMEM_offset_0_alias
	.size		__nv_reservedSMEM_offset_0_alias, 0, 64
	.other		__nv_reservedSMEM_offset_0_alias,@"STO_CUDA_RESERVED_SHARED STV_DEFAULT"
__nv_reservedSMEM_offset_0_alias:
	.zero		0
	.zero		64


//--------------------- .nv.constant0.default_function_kernel_1 --------------------------
	.section	.nv.constant0.default_function_kernel_1,"a",@progbits
	.sectionflags	@""
	.align	4
.nv.constant0.default_function_kernel_1:
	.zero		912


//--------------------- .nv.constant0.default_function_kernel_2 --------------------------
	.section	.nv.constant0.default_function_kernel_2,"a",@progbits
	.sectionflags	@""
	.align	4
.nv.constant0.default_function_kernel_2:
	.zero		912


//--------------------- .nv.constant0.default_function_kernel --------------------------
	.section	.nv.constant0.default_function_kernel,"a",@progbits
	.sectionflags	@""
	.align	4
.nv.constant0.default_function_kernel:
	.zero		912


//--------------------- SYMBOLS --------------------------

	.type		.nv.reservedSmem.offset0,@object
	.size		.nv.reservedSmem.offset0,0x4
